//
// Generated by NVIDIA NVVM Compiler
//
// Compiler Build ID: CL-36424714
// Cuda compilation tools, release 13.0, V13.0.88
// Based on NVVM 20.0.0
//

.version 9.0
.target sm_100
.address_size 64

	// .globl	_Z4set2Pi

.visible .entry _Z4set2Pi(
	.param .u64 .ptr .align 1 _Z4set2Pi_param_0
)
{
	.reg .b32 	%r<2>;
	.reg .b64 	%rd<3>;

	ld.param.u64 	%rd1, [_Z4set2Pi_param_0];
	cvta.to.global.u64 	%rd2, %rd1;
	mov.b32 	%r1, 2;
	st.global.u32 	[%rd2], %r1;
	ret;

}


// ===== COMPILED SASS (sm_100) =====

	.target	sm_100

	.elftype	@"ET_EXEC"


//--------------------- .note.nv.tkinfo           --------------------------
	.section	.note.nv.tkinfo,"",@"SHT_NOTE"
	.sectionflags	@"SHF_NOTE_NV_TKINFO"
	.tkinfo
        /*0018*/ 	.word	0x00000002
        /*0030*/ 	.string	""
        /*0030*/ 	.string	"ptxas"
        /*0030*/ 	.string	"Cuda compilation tools, release 13.0, V13.0.88"
        /*0030*/ 	.string	"Build cuda_13.0.r13.0/compiler.36424714_0"
        /*0030*/ 	.string	"-arch sm_100 -m 64 "



//--------------------- .note.nv.cuinfo           --------------------------
	.section	.note.nv.cuinfo,"",@"SHT_NOTE"
	.sectionflags	@"SHF_NOTE_NV_CUINFO"
        /*0018*/ 	.short	0x0002
        /*001a*/ 	.short	0x0064
        /*001c*/ 	.short	0x0082
	.zero		2


//--------------------- .nv.info                  --------------------------
	.section	.nv.info,"",@"SHT_CUDA_INFO"
	.align	4


	//----- nvinfo : EIATTR_REGCOUNT
	.align		4
        /*0000*/ 	.byte	0x04, 0x2f
        /*0002*/ 	.short	(.L_1 - .L_0)
	.align		4
.L_0:
        /*0004*/ 	.word	index@(_Z4set2Pi)
        /*0008*/ 	.word	0x00000008


	//----- nvinfo : EIATTR_FRAME_SIZE
	.align		4
.L_1:
        /*000c*/ 	.byte	0x04, 0x11
        /*000e*/ 	.short	(.L_3 - .L_2)
	.align		4
.L_2:
        /*0010*/ 	.word	index@(_Z4set2Pi)
        /*0014*/ 	.word	0x00000000


	//----- nvinfo : EIATTR_MIN_STACK_SIZE
	.align		4
.L_3:
        /*0018*/ 	.byte	0x04, 0x12
        /*001a*/ 	.short	(.L_5 - .L_4)
	.align		4
.L_4:
        /*001c*/ 	.word	index@(_Z4set2Pi)
        /*0020*/ 	.word	0x00000000
.L_5:


//--------------------- .nv.compat                --------------------------
	.section	.nv.compat,"",@"SHT_CUDA_COMPAT_INFO"
	.align	4
        /*0000*/ 	.byte	0x02, 0x09, 0x00, 0x00, 0x02, 0x02, 0x01, 0x00, 0x02, 0x05, 0x05, 0x00, 0x03, 0x07, 0x01, 0x01
        /*0010*/ 	.byte	0x02, 0x03, 0x00, 0x00, 0x02, 0x06, 0x01, 0x00, 0x04, 0x0b, 0x08, 0x00, 0x09, 0x00, 0x00, 0x00
        /*0020*/ 	.byte	0x00, 0x00, 0x00, 0x00


//--------------------- .nv.info._Z4set2Pi        --------------------------
	.section	.nv.info._Z4set2Pi,"",@"SHT_CUDA_INFO"
	.sectionflags	@""
	.align	4


	//----- nvinfo : EIATTR_CUDA_API_VERSION
	.align		4
        /*0000*/ 	.byte	0x04, 0x37
        /*0002*/ 	.short	(.L_7 - .L_6)
.L_6:
        /*0004*/ 	.word	0x00000082


	//----- nvinfo : EIATTR_KPARAM_INFO
	.align		4
.L_7:
        /*0008*/ 	.byte	0x04, 0x17
        /*000a*/ 	.short	(.L_9 - .L_8)
.L_8:
        /*000c*/ 	.word	0x00000000
        /*0010*/ 	.short	0x0000
        /*0012*/ 	.short	0x0000
        /*0014*/ 	.byte	0x00, 0xf5, 0x21, 0x00


	//----- nvinfo : EIATTR_SPARSE_MMA_MASK
	.align		4
.L_9:
        /*0018*/ 	.byte	0x03, 0x50
        /*001a*/ 	.short	0x0000


	//----- nvinfo : EIATTR_MAXREG_COUNT
	.align		4
        /*001c*/ 	.byte	0x03, 0x1b
        /*001e*/ 	.short	0x00ff


	//----- nvinfo : EIATTR_MERCURY_ISA_VERSION
	.align		4
        /*0020*/ 	.byte	0x03, 0x5f
        /*0022*/ 	.short	0x0101


	//----- nvinfo : EIATTR_VRC_CTA_INIT_COUNT
	.align		4
        /*0024*/ 	.byte	0x02, 0x4a
	.zero		1
	.zero		1


	//----- nvinfo : EIATTR_EXIT_INSTR_OFFSETS
	.align		4
        /*0028*/ 	.byte	0x04, 0x1c
        /*002a*/ 	.short	(.L_11 - .L_10)


	//   ....[0]....
.L_10:
        /*002c*/ 	.word	0x00000050


	//----- nvinfo : EIATTR_CBANK_PARAM_SIZE
	.align		4
.L_11:
        /*0030*/ 	.byte	0x03, 0x19
        /*0032*/ 	.short	0x0008


	//----- nvinfo : EIATTR_PARAM_CBANK
	.align		4
        /*0034*/ 	.byte	0x04, 0x0a
        /*0036*/ 	.short	(.L_13 - .L_12)
	.align		4
.L_12:
        /*0038*/ 	.word	index@(.nv.constant0._Z4set2Pi)
        /*003c*/ 	.short	0x0380
        /*003e*/ 	.short	0x0008


	//----- nvinfo : EIATTR_SW_WAR
	.align		4
.L_13:
        /*0040*/ 	.byte	0x04, 0x36
        /*0042*/ 	.short	(.L_15 - .L_14)
.L_14:
        /*0044*/ 	.word	0x00000008
.L_15:


//--------------------- .nv.callgraph             --------------------------
	.section	.nv.callgraph,"",@"SHT_CUDA_CALLGRAPH"
	.align	4
	.sectionentsize	8
	.align		4
        /*0000*/ 	.word	0x00000000
	.align		4
        /*0004*/ 	.word	0xffffffff
	.align		4
        /*0008*/ 	.word	0x00000000
	.align		4
        /*000c*/ 	.word	0xfffffffe
	.align		4
        /*0010*/ 	.word	0x00000000
	.align		4
        /*0014*/ 	.word	0xfffffffd
	.align		4
        /*0018*/ 	.word	0x00000000
	.align		4
        /*001c*/ 	.word	0xfffffffc


//--------------------- .text._Z4set2Pi           --------------------------
	.section	.text._Z4set2Pi,"ax",@progbits
	.align	128
        .global         _Z4set2Pi
        .type           _Z4set2Pi,@function
        .size           _Z4set2Pi,(.L_x_1 - _Z4set2Pi)
        .other          _Z4set2Pi,@"STO_CUDA_ENTRY STV_DEFAULT"
_Z4set2Pi:
.text._Z4set2Pi:
[----:B------:R-:W-:Y:S08]  /*0000*/  LDC R1, c[0x0][0x37c] ;  /* 0x0000df00ff017b82 */ /* 0x000ff00000000800 */
[----:B------:R-:W0:Y:S01]  /*0010*/  LDC.64 R2, c[0x0][0x380] ;  /* 0x0000e000ff027b82 */ /* 0x000e220000000a00 */
[----:B------:R-:W0:Y:S01]  /*0020*/  LDCU.64 UR4, c[0x0][0x358] ;  /* 0x00006b00ff0477ac */ /* 0x000e220008000a00 */
[----:B------:R-:W-:-:S05]  /*0030*/  HFMA2 R5, -RZ, RZ, 0, 1.1920928955078125e-07 ;  /* 0x00000002ff057431 */ /* 0x000fca00000001ff */
[----:B0-----:R-:W-:Y:S01]  /*0040*/  STG.E desc[UR4][R2.64], R5 ;  /* 0x0000000502007986 */ /* 0x001fe2000c101904 */
[----:B------:R-:W-:Y:S05]  /*0050*/  EXIT ;  /* 0x000000000000794d */ /* 0x000fea0003800000 */
.L_x_0:
[----:B------:R-:W-:-:S00]  /*0060*/  BRA `(.L_x_0) ;  /* 0xfffffffc00fc7947 */ /* 0x000fc0000383ffff */
[----:B------:R-:W-:-:S00]  /*0070*/  NOP ;  /* 0x0000000000007918 */ /* 0x000fc00000000000 */
        /* <DEDUP_REMOVED lines=8> */
.L_x_1:


//--------------------- .nv.shared.reserved.0     --------------------------
	.section	.nv.shared.reserved.0,"aw",@nobits
	.weak		__nv_reservedSMEM_offset_0_alias
	.size		__nv_reservedSMEM_offset_0_alias, 0, 64
	.other		__nv_reservedSMEM_offset_0_alias,@"STO_CUDA_RESERVED_SHARED STV_DEFAULT"
__nv_reservedSMEM_offset_0_alias:
	.zero		0
	.zero		64


//--------------------- .nv.constant0._Z4set2Pi   --------------------------
	.section	.nv.constant0._Z4set2Pi,"a",@progbits
	.sectionflags	@""
	.align	4
.nv.constant0._Z4set2Pi:
	.zero		904


//--------------------- SYMBOLS --------------------------

	.type		.nv.reservedSmem.offset0,@object
	.size		.nv.reservedSmem.offset0,0x4
